	.headerflags	@"EF_CUDA_TEXMODE_UNIFIED EF_CUDA_64BIT_ADDRESS EF_CUDA_ACCELERATORS EF_CUDA_SM90 EF_CUDA_VIRTUAL_SM(EF_CUDA_SM90)"
	.elftype	@"ET_EXEC"


//--------------------- .nv.info                  --------------------------
	.section	.nv.info,"",@"SHT_CUDA_INFO"
	.align	4


	//----- nvinfo : EIATTR_REGCOUNT
	.align		4
        /*0000*/ 	.byte	0x04, 0x2f
        /*0002*/ 	.short	(.L_1 - .L_0)
	.align		4
.L_0:
        /*0004*/ 	.word	index@(triton_poi_fused_convolution_4)
        /*0008*/ 	.word	0x0000000c


	//----- nvinfo : EIATTR_MIN_STACK_SIZE
	.align		4
.L_1:
        /*000c*/ 	.byte	0x04, 0x12
        /*000e*/ 	.short	(.L_3 - .L_2)
	.align		4
.L_2:
        /*0010*/ 	.word	index@(triton_poi_fused_convolution_4)
        /*0014*/ 	.word	0x00000000


	//----- nvinfo : EIATTR_FRAME_SIZE
	.align		4
.L_3:
        /*0018*/ 	.byte	0x04, 0x11
        /*001a*/ 	.short	(.L_5 - .L_4)
	.align		4
.L_4:
        /*001c*/ 	.word	index@(triton_poi_fused_convolution_4)
        /*0020*/ 	.word	0x00000000


	//----- nvinfo : EIATTR_MIN_STACK_SIZE
	.align		4
.L_5:
        /*0024*/ 	.byte	0x04, 0x12
        /*0026*/ 	.short	(.L_7 - .L_6)
	.align		4
.L_6:
        /*0028*/ 	.word	index@(triton_poi_fused_convolution_4)
        /*002c*/ 	.word	0x00000000
.L_7:


//--------------------- .nv.info.triton_poi_fused_convolution_4 --------------------------
	.section	.nv.info.triton_poi_fused_convolution_4,"",@"SHT_CUDA_INFO"
	.sectionflags	@""
	.align	4


	//----- nvinfo : EIATTR_CUDA_API_VERSION
	.align		4
        /*0000*/ 	.byte	0x04, 0x37
        /*0002*/ 	.short	(.L_9 - .L_8)
.L_8:
        /*0004*/ 	.word	0x0000007c


	//----- nvinfo : EIATTR_KPARAM_INFO
	.align		4
.L_9:
        /*0008*/ 	.byte	0x04, 0x17
        /*000a*/ 	.short	(.L_11 - .L_10)
.L_10:
        /*000c*/ 	.word	0x00000000
        /*0010*/ 	.short	0x0002
        /*0012*/ 	.short	0x0010
        /*0014*/ 	.byte	0x00, 0xf0, 0x11, 0x00


	//----- nvinfo : EIATTR_KPARAM_INFO
	.align		4
.L_11:
        /*0018*/ 	.byte	0x04, 0x17
        /*001a*/ 	.short	(.L_13 - .L_12)
.L_12:
        /*001c*/ 	.word	0x00000000
        /*0020*/ 	.short	0x0001
        /*0022*/ 	.short	0x0008
        /*0024*/ 	.byte	0x00, 0xf4, 0x21, 0x00


	//----- nvinfo : EIATTR_KPARAM_INFO
	.align		4
.L_13:
        /*0028*/ 	.byte	0x04, 0x17
        /*002a*/ 	.short	(.L_15 - .L_14)
.L_14:
        /*002c*/ 	.word	0x00000000
        /*0030*/ 	.short	0x0000
        /*0032*/ 	.short	0x0000
        /*0034*/ 	.byte	0x00, 0xf4, 0x21, 0x00


	//----- nvinfo : EIATTR_SPARSE_MMA_MASK
	.align		4
.L_15:
        /*0038*/ 	.byte	0x03, 0x50
        /*003a*/ 	.short	0x0000


	//----- nvinfo : EIATTR_MAXREG_COUNT
	.align		4
        /*003c*/ 	.byte	0x03, 0x1b
        /*003e*/ 	.short	0x00ff


	//----- nvinfo : EIATTR_EXIT_INSTR_OFFSETS
	.align		4
        /*0040*/ 	.byte	0x04, 0x1c
        /*0042*/ 	.short	(.L_17 - .L_16)


	//   ....[0]....
.L_16:
        /*0044*/ 	.word	0x00000160


	//   ....[1]....
        /*0048*/ 	.word	0x00000180


	//----- nvinfo : EIATTR_REQNTID
	.align		4
.L_17:
        /*004c*/ 	.byte	0x04, 0x10
        /*004e*/ 	.short	(.L_19 - .L_18)
.L_18:
        /*0050*/ 	.word	0x00000080
        /*0054*/ 	.word	0x00000001
        /*0058*/ 	.word	0x00000001


	//----- nvinfo : EIATTR_CBANK_PARAM_SIZE
	.align		4
.L_19:
        /*005c*/ 	.byte	0x03, 0x19
        /*005e*/ 	.short	0x0014


	//----- nvinfo : EIATTR_PARAM_CBANK
	.align		4
        /*0060*/ 	.byte	0x04, 0x0a
        /*0062*/ 	.short	(.L_21 - .L_20)
	.align		4
.L_20:
        /*0064*/ 	.word	index@(.nv.constant0.triton_poi_fused_convolution_4)
        /*0068*/ 	.short	0x0210
        /*006a*/ 	.short	0x0014


	//----- nvinfo : EIATTR_SW_WAR
	.align		4
.L_21:
        /*006c*/ 	.byte	0x04, 0x36
        /*006e*/ 	.short	(.L_23 - .L_22)
.L_22:
        /*0070*/ 	.word	0x00000008
.L_23:


//--------------------- .nv.callgraph             --------------------------
	.section	.nv.callgraph,"",@"SHT_CUDA_CALLGRAPH"
	.align	4
	.sectionentsize	8
	.align		4
        /*0000*/ 	.word	0x00000000
	.align		4
        /*0004*/ 	.word	0xffffffff
	.align		4
        /*0008*/ 	.word	0x00000000
	.align		4
        /*000c*/ 	.word	0xfffffffe
	.align		4
        /*0010*/ 	.word	0x00000000
	.align		4
        /*0014*/ 	.word	0xfffffffd
	.align		4
        /*0018*/ 	.word	0x00000000
	.align		4
        /*001c*/ 	.word	0xfffffffc


//--------------------- .text.triton_poi_fused_convolution_4 --------------------------
	.section	.text.triton_poi_fused_convolution_4,"ax",@progbits
	.align	128
        .global         triton_poi_fused_convolution_4
        .type           triton_poi_fused_convolution_4,@function
        .size           triton_poi_fused_convolution_4,(.L_x_1 - triton_poi_fused_convolution_4)
        .other          triton_poi_fused_convolution_4,@"STO_CUDA_ENTRY STV_DEFAULT"
triton_poi_fused_convolution_4:
.text.triton_poi_fused_convolution_4:
[----:B------:R-:W0:Y:S02]  /*0000*/  LDC R1, c[0x0][0x28] ;  /* 0x00000a00ff017b82 */ /* 0x000e240000000800 */
[----:B------:R-:W1:Y:S01]  /*0010*/  S2R R0, SR_TID.X ;  /* 0x0000000000007919 */ /* 0x000e620000002100 */
[----:B------:R-:W2:Y:S01]  /*0020*/  LDC.64 R2, c[0x0][0x210] ;  /* 0x00008400ff027b82 */ /* 0x000ea20000000a00 */
[----:B------:R-:W-:Y:S01]  /*0030*/  ULDC.64 UR4, c[0x0][0x208] ;  /* 0x0000820000047ab9 */ /* 0x000fe20000000a00 */
[----:B------:R-:W3:Y:S06]  /*0040*/  S2R R7, SR_CTAID.X ;  /* 0x0000000000077919 */ /* 0x000eec0000002500 */
[----:B------:R-:W4:Y:S01]  /*0050*/  LDC.64 R4, c[0x0][0x218] ;  /* 0x00008600ff047b82 */ /* 0x000f220000000a00 */
[----:B-1----:R-:W-:-:S04]  /*0060*/  SHF.L.U32 R0, R0, 0x1, RZ ;  /* 0x0000000100007819 */ /* 0x002fc800000006ff */
[----:B------:R-:W-:-:S04]  /*0070*/  LOP3.LUT R0, R0, 0xfe, RZ, 0xc0, !PT ;  /* 0x000000fe00007812 */ /* 0x000fc800078ec0ff */
[----:B---3--:R-:W-:-:S04]  /*0080*/  LEA R7, R7, R0, 0x8 ;  /* 0x0000000007077211 */ /* 0x008fc800078e40ff */
[C---:B------:R-:W-:Y:S01]  /*0090*/  ISETP.GE.AND P0, PT, R7.reuse, 0x600, PT ;  /* 0x000006000700780c */ /* 0x040fe20003f06270 */
[----:B------:R-:W-:-:S04]  /*00a0*/  IMAD.HI R0, R7, 0x2aaaaaab, RZ ;  /* 0x2aaaaaab07007827 */ /* 0x000fc800078e02ff */
[----:B--2---:R-:W-:Y:S01]  /*00b0*/  IMAD.WIDE R2, R7, 0x4, R2 ;  /* 0x0000000407027825 */ /* 0x004fe200078e0202 */
[----:B------:R-:W-:-:S04]  /*00c0*/  SHF.R.U32.HI R9, RZ, 0x1f, R0 ;  /* 0x0000001fff097819 */ /* 0x000fc80000011600 */
[----:B------:R-:W-:-:S05]  /*00d0*/  LEA.HI R0, R0, R9, RZ, 0x1a ;  /* 0x0000000900007211 */ /* 0x000fca00078fd0ff */
[----:B------:R-:W-:Y:S01]  /*00e0*/  IMAD R9, R0, -0x180, R7 ;  /* 0xfffffe8000097824 */ /* 0x000fe200078e0207 */
[----:B------:R-:W-:-:S03]  /*00f0*/  CS2R R6, SRZ ;  /* 0x0000000000067805 */ /* 0x000fc6000001ff00 */
[----:B----4-:R-:W-:Y:S01]  /*0100*/  IMAD.WIDE R4, R9, 0x4, R4 ;  /* 0x0000000409047825 */ /* 0x010fe200078e0204 */
[----:B------:R-:W-:Y:S02]  /*0110*/  CS2R R8, SRZ ;  /* 0x0000000000087805 */ /* 0x000fe4000001ff00 */
[----:B------:R-:W2:Y:S04]  /*0120*/  @!P0 LDG.E.64 R6, desc[UR4][R2.64] ;  /* 0x0000000402068981 */ /* 0x000ea8000c1e1b00 */
[----:B------:R-:W2:Y:S02]  /*0130*/  @!P0 LDG.E.EL.64 R8, desc[UR4][R4.64] ;  /* 0x0000000404088981 */ /* 0x000ea4000c2e1b00 */
[----:B--2---:R-:W-:Y:S01]  /*0140*/  FADD R6, R8, R6 ;  /* 0x0000000608067221 */ /* 0x004fe20000000000 */
[----:B------:R-:W-:Y:S01]  /*0150*/  FADD R7, R9, R7 ;  /* 0x0000000709077221 */ /* 0x000fe20000000000 */
[----:B------:R-:W-:Y:S06]  /*0160*/  @P0 EXIT ;  /* 0x000000000000094d */ /* 0x000fec0003800000 */
[----:B------:R-:W-:Y:S01]  /*0170*/  STG.E.64 desc[UR4][R2.64], R6 ;  /* 0x0000000602007986 */ /* 0x000fe2000c101b04 */
[----:B------:R-:W-:Y:S05]  /*0180*/  EXIT ;  /* 0x000000000000794d */ /* 0x000fea0003800000 */
.L_x_0:
[----:B------:R-:W-:-:S00]  /*0190*/  BRA `(.L_x_0) ;  /* 0xfffffffc00fc7947 */ /* 0x000fc0000383ffff */
[----:B------:R-:W-:-:S00]  /*01a0*/  NOP ;  /* 0x0000000000007918 */ /* 0x000fc00000000000 */
        /* <DEDUP_REMOVED lines=13> */
.L_x_1:


//--------------------- .nv.constant0.triton_poi_fused_convolution_4 --------------------------
	.section	.nv.constant0.triton_poi_fused_convolution_4,"a",@progbits
	.sectionflags	@""
	.align	4
.nv.constant0.triton_poi_fused_convolution_4:
	.zero		548
